//
// Generated by NVIDIA NVVM Compiler
//
// Compiler Build ID: CL-36424714
// Cuda compilation tools, release 13.0, V13.0.88
// Based on NVVM 20.0.0
//

.version 9.0
.target sm_100
.address_size 64

	// .globl	_Z14per_row_kernelPii

.visible .entry _Z14per_row_kernelPii(
	.param .u64 .ptr .align 1 _Z14per_row_kernelPii_param_0,
	.param .u32 _Z14per_row_kernelPii_param_1
)
{
	.reg .pred 	%p<8>;
	.reg .b32 	%r<17>;
	.reg .b64 	%rd<49>;

	ld.param.u64 	%rd30, [_Z14per_row_kernelPii_param_0];
	ld.param.s32 	%rd3, [_Z14per_row_kernelPii_param_1];
	cvta.to.global.u64 	%rd1, %rd30;
	mov.u32 	%r1, %ctaid.x;
	mov.u32 	%r2, %ntid.y;
	mov.u32 	%r3, %tid.y;
	mad.lo.s32 	%r4, %r1, %r2, %r3;
	mov.u32 	%r5, %ntid.x;
	mov.u32 	%r6, %tid.x;
	mad.lo.s32 	%r7, %r4, %r5, %r6;
	cvt.u64.u32 	%rd2, %r7;
	setp.ge.u64 	%p1, %rd2, %rd3;
	setp.eq.s32 	%p2, %r7, 0;
	or.pred  	%p3, %p1, %p2;
	@%p3 bra 	$L__BB0_7;
	cvt.u32.u64 	%r8, %rd2;
	mul.lo.s64 	%rd4, %rd2, %rd3;
	and.b64  	%rd5, %rd2, 3;
	add.s32 	%r9, %r8, -1;
	setp.lt.u32 	%p4, %r9, 3;
	mov.b64 	%rd45, 0;
	@%p4 bra 	$L__BB0_4;
	and.b64  	%rd45, %rd2, 4294967292;
	shl.b64 	%rd7, %rd3, 2;
	shl.b64 	%rd32, %rd2, 2;
	add.s64 	%rd43, %rd1, %rd32;
	shl.b64 	%rd9, %rd3, 4;
	shl.b64 	%rd10, %rd3, 3;
	mul.lo.s64 	%rd11, %rd3, 12;
	shl.b64 	%rd33, %rd4, 2;
	add.s64 	%rd34, %rd33, %rd1;
	add.s64 	%rd42, %rd34, 8;
	mov.u64 	%rd44, %rd45;
$L__BB0_3:
	ld.global.u32 	%r10, [%rd42+-8];
	st.global.u32 	[%rd43], %r10;
	mov.b32 	%r11, 0;
	st.global.u32 	[%rd42+-8], %r11;
	ld.global.u32 	%r12, [%rd42+-4];
	add.s64 	%rd35, %rd43, %rd7;
	st.global.u32 	[%rd35], %r12;
	st.global.u32 	[%rd42+-4], %r11;
	ld.global.u32 	%r13, [%rd42];
	add.s64 	%rd36, %rd43, %rd10;
	st.global.u32 	[%rd36], %r13;
	st.global.u32 	[%rd42], %r11;
	ld.global.u32 	%r14, [%rd42+4];
	add.s64 	%rd37, %rd43, %rd11;
	st.global.u32 	[%rd37], %r14;
	st.global.u32 	[%rd42+4], %r11;
	add.s64 	%rd44, %rd44, -4;
	add.s64 	%rd43, %rd43, %rd9;
	add.s64 	%rd42, %rd42, 16;
	setp.ne.s64 	%p5, %rd44, 0;
	@%p5 bra 	$L__BB0_3;
$L__BB0_4:
	setp.eq.s64 	%p6, %rd5, 0;
	@%p6 bra 	$L__BB0_7;
	mad.lo.s64 	%rd38, %rd45, %rd3, %rd2;
	shl.b64 	%rd39, %rd38, 2;
	add.s64 	%rd48, %rd1, %rd39;
	shl.b64 	%rd21, %rd3, 2;
	add.s64 	%rd40, %rd45, %rd4;
	shl.b64 	%rd41, %rd40, 2;
	add.s64 	%rd47, %rd1, %rd41;
	neg.s64 	%rd46, %rd5;
$L__BB0_6:
	.pragma "nounroll";
	ld.global.u32 	%r15, [%rd47];
	st.global.u32 	[%rd48], %r15;
	mov.b32 	%r16, 0;
	st.global.u32 	[%rd47], %r16;
	add.s64 	%rd48, %rd48, %rd21;
	add.s64 	%rd47, %rd47, 4;
	add.s64 	%rd46, %rd46, 1;
	setp.ne.s64 	%p7, %rd46, 0;
	@%p7 bra 	$L__BB0_6;
$L__BB0_7:
	ret;

}
	// .globl	_Z18per_element_kernelPii
.visible .entry _Z18per_element_kernelPii(
	.param .u64 .ptr .align 1 _Z18per_element_kernelPii_param_0,
	.param .u32 _Z18per_element_kernelPii_param_1
)
{
	.reg .pred 	%p<4>;
	.reg .b32 	%r<20>;
	.reg .b64 	%rd<21>;

	ld.param.u64 	%rd10, [_Z18per_element_kernelPii_param_0];
	ld.param.u32 	%r1, [_Z18per_element_kernelPii_param_1];
	mov.u32 	%r2, %ctaid.z;
	mov.u32 	%r3, %nctaid.y;
	mov.u32 	%r4, %nctaid.x;
	mov.u32 	%r5, %ntid.x;
	mov.u32 	%r6, %ctaid.y;
	mov.u32 	%r7, %ctaid.x;
	mov.u32 	%r8, %tid.x;
	mad.lo.s32 	%r9, %r2, %r3, %r6;
	mad.lo.s32 	%r10, %r9, %r4, %r7;
	mad.lo.s32 	%r11, %r10, %r5, %r8;
	cvt.u64.u32 	%rd1, %r11;
	mul.lo.s32 	%r12, %r1, %r1;
	setp.ge.u32 	%p1, %r11, %r12;
	@%p1 bra 	$L__BB1_6;
	cvt.s64.s32 	%rd2, %r1;
	and.b64  	%rd11, %rd2, -4294967296;
	setp.ne.s64 	%p2, %rd11, 0;
	@%p2 bra 	$L__BB1_3;
	cvt.u32.u64 	%r13, %rd2;
	cvt.u32.u64 	%r14, %rd1;
	div.u32 	%r15, %r14, %r13;
	mul.lo.s32 	%r16, %r15, %r13;
	sub.s32 	%r17, %r14, %r16;
	cvt.u64.u32 	%rd19, %r15;
	cvt.u64.u32 	%rd20, %r17;
	bra.uni 	$L__BB1_4;
$L__BB1_3:
	div.u64 	%rd19, %rd1, %rd2;
	mul.lo.s64 	%rd12, %rd19, %rd2;
	sub.s64 	%rd20, %rd1, %rd12;
$L__BB1_4:
	cvt.s64.s32 	%rd9, %rd19;
	setp.le.u64 	%p3, %rd20, %rd9;
	@%p3 bra 	$L__BB1_6;
	cvta.to.global.u64 	%rd13, %rd10;
	mad.lo.s64 	%rd14, %rd20, %rd2, %rd9;
	shl.b64 	%rd15, %rd14, 2;
	add.s64 	%rd16, %rd13, %rd15;
	ld.global.u32 	%r18, [%rd16];
	shl.b64 	%rd17, %rd1, 2;
	add.s64 	%rd18, %rd13, %rd17;
	st.global.u32 	[%rd18], %r18;
	mov.b32 	%r19, 0;
	st.global.u32 	[%rd16], %r19;
$L__BB1_6:
	ret;

}
	// .globl	_Z21per_element_kernel_2DPii
.visible .entry _Z21per_element_kernel_2DPii(
	.param .u64 .ptr .align 1 _Z21per_element_kernel_2DPii_param_0,
	.param .u32 _Z21per_element_kernel_2DPii_param_1
)
{
	.reg .pred 	%p<4>;
	.reg .b32 	%r<20>;
	.reg .b64 	%rd<21>;

	ld.param.u64 	%rd10, [_Z21per_element_kernel_2DPii_param_0];
	ld.param.u32 	%r1, [_Z21per_element_kernel_2DPii_param_1];
	mov.u32 	%r2, %ctaid.y;
	mov.u32 	%r3, %nctaid.x;
	mov.u32 	%r4, %ctaid.x;
	mad.lo.s32 	%r5, %r2, %r3, %r4;
	mov.u32 	%r6, %ntid.x;
	mov.u32 	%r7, %ntid.y;
	mov.u32 	%r8, %tid.y;
	mov.u32 	%r9, %tid.x;
	mad.lo.s32 	%r10, %r5, %r7, %r8;
	mad.lo.s32 	%r11, %r10, %r6, %r9;
	cvt.u64.u32 	%rd1, %r11;
	mul.lo.s32 	%r12, %r1, %r1;
	setp.ge.u32 	%p1, %r11, %r12;
	@%p1 bra 	$L__BB2_6;
	cvt.s64.s32 	%rd2, %r1;
	and.b64  	%rd11, %rd2, -4294967296;
	setp.ne.s64 	%p2, %rd11, 0;
	@%p2 bra 	$L__BB2_3;
	cvt.u32.u64 	%r13, %rd2;
	cvt.u32.u64 	%r14, %rd1;
	div.u32 	%r15, %r14, %r13;
	mul.lo.s32 	%r16, %r15, %r13;
	sub.s32 	%r17, %r14, %r16;
	cvt.u64.u32 	%rd19, %r15;
	cvt.u64.u32 	%rd20, %r17;
	bra.uni 	$L__BB2_4;
$L__BB2_3:
	div.u64 	%rd19, %rd1, %rd2;
	mul.lo.s64 	%rd12, %rd19, %rd2;
	sub.s64 	%rd20, %rd1, %rd12;
$L__BB2_4:
	cvt.s64.s32 	%rd9, %rd19;
	setp.le.u64 	%p3, %rd20, %rd9;
	@%p3 bra 	$L__BB2_6;
	cvta.to.global.u64 	%rd13, %rd10;
	mad.lo.s64 	%rd14, %rd20, %rd2, %rd9;
	shl.b64 	%rd15, %rd14, 2;
	add.s64 	%rd16, %rd13, %rd15;
	ld.global.u32 	%r18, [%rd16];
	shl.b64 	%rd17, %rd1, 2;
	add.s64 	%rd18, %rd13, %rd17;
	st.global.u32 	[%rd18], %r18;
	mov.b32 	%r19, 0;
	st.global.u32 	[%rd16], %r19;
$L__BB2_6:
	ret;

}


// ===== COMPILED SASS (sm_100) =====

	.target	sm_100

	.elftype	@"ET_EXEC"


//--------------------- .note.nv.tkinfo           --------------------------
	.section	.note.nv.tkinfo,"",@"SHT_NOTE"
	.sectionflags	@"SHF_NOTE_NV_TKINFO"
	.tkinfo
        /*0018*/ 	.word	0x00000002
        /*0030*/ 	.string	""
        /*0030*/ 	.string	"ptxas"
        /*0030*/ 	.string	"Cuda compilation tools, release 13.0, V13.0.88"
        /*0030*/ 	.string	"Build cuda_13.0.r13.0/compiler.36424714_0"
        /*0030*/ 	.string	"-arch sm_100 -m 64 "



//--------------------- .note.nv.cuinfo           --------------------------
	.section	.note.nv.cuinfo,"",@"SHT_NOTE"
	.sectionflags	@"SHF_NOTE_NV_CUINFO"
        /*0018*/ 	.short	0x0002
        /*001a*/ 	.short	0x0064
        /*001c*/ 	.short	0x0082
	.zero		2


//--------------------- .nv.info                  --------------------------
	.section	.nv.info,"",@"SHT_CUDA_INFO"
	.align	4


	//----- nvinfo : EIATTR_REGCOUNT
	.align		4
        /*0000*/ 	.byte	0x04, 0x2f
        /*0002*/ 	.short	(.L_1 - .L_0)
	.align		4
.L_0:
        /*0004*/ 	.word	index@(_Z14per_row_kernelPii)
        /*0008*/ 	.word	0x00000020


	//----- nvinfo : EIATTR_FRAME_SIZE
	.align		4
.L_1:
        /*000c*/ 	.byte	0x04, 0x11
        /*000e*/ 	.short	(.L_3 - .L_2)
	.align		4
.L_2:
        /*0010*/ 	.word	index@(_Z14per_row_kernelPii)
        /*0014*/ 	.word	0x00000000


	//----- nvinfo : EIATTR_REGCOUNT
	.align		4
.L_3:
        /*0018*/ 	.byte	0x04, 0x2f
        /*001a*/ 	.short	(.L_5 - .L_4)
	.align		4
.L_4:
        /*001c*/ 	.word	index@(_Z18per_element_kernelPii)
        /*0020*/ 	.word	0x00000010


	//----- nvinfo : EIATTR_FRAME_SIZE
	.align		4
.L_5:
        /*0024*/ 	.byte	0x04, 0x11
        /*0026*/ 	.short	(.L_7 - .L_6)
	.align		4
.L_6:
        /*0028*/ 	.word	index@($__internal_1_$__cuda_sm20_div_u64)
        /*002c*/ 	.word	0x00000000


	//----- nvinfo : EIATTR_FRAME_SIZE
	.align		4
.L_7:
        /*0030*/ 	.byte	0x04, 0x11
        /*0032*/ 	.short	(.L_9 - .L_8)
	.align		4
.L_8:
        /*0034*/ 	.word	index@(_Z18per_element_kernelPii)
        /*0038*/ 	.word	0x00000000


	//----- nvinfo : EIATTR_REGCOUNT
	.align		4
.L_9:
        /*003c*/ 	.byte	0x04, 0x2f
        /*003e*/ 	.short	(.L_11 - .L_10)
	.align		4
.L_10:
        /*0040*/ 	.word	index@(_Z21per_element_kernel_2DPii)
        /*0044*/ 	.word	0x00000010


	//----- nvinfo : EIATTR_FRAME_SIZE
	.align		4
.L_11:
        /*0048*/ 	.byte	0x04, 0x11
        /*004a*/ 	.short	(.L_13 - .L_12)
	.align		4
.L_12:
        /*004c*/ 	.word	index@($__internal_0_$__cuda_sm20_div_u64)
        /*0050*/ 	.word	0x00000000


	//----- nvinfo : EIATTR_FRAME_SIZE
	.align		4
.L_13:
        /*0054*/ 	.byte	0x04, 0x11
        /*0056*/ 	.short	(.L_15 - .L_14)
	.align		4
.L_14:
        /*0058*/ 	.word	index@(_Z21per_element_kernel_2DPii)
        /*005c*/ 	.word	0x00000000


	//----- nvinfo : EIATTR_MIN_STACK_SIZE
	.align		4
.L_15:
        /*0060*/ 	.byte	0x04, 0x12
        /*0062*/ 	.short	(.L_17 - .L_16)
	.align		4
.L_16:
        /*0064*/ 	.word	index@(_Z21per_element_kernel_2DPii)
        /*0068*/ 	.word	0x00000000


	//----- nvinfo : EIATTR_MIN_STACK_SIZE
	.align		4
.L_17:
        /*006c*/ 	.byte	0x04, 0x12
        /*006e*/ 	.short	(.L_19 - .L_18)
	.align		4
.L_18:
        /*0070*/ 	.word	index@(_Z18per_element_kernelPii)
        /*0074*/ 	.word	0x00000000


	//----- nvinfo : EIATTR_MIN_STACK_SIZE
	.align		4
.L_19:
        /*0078*/ 	.byte	0x04, 0x12
        /*007a*/ 	.short	(.L_21 - .L_20)
	.align		4
.L_20:
        /*007c*/ 	.word	index@(_Z14per_row_kernelPii)
        /*0080*/ 	.word	0x00000000
.L_21:


//--------------------- .nv.compat                --------------------------
	.section	.nv.compat,"",@"SHT_CUDA_COMPAT_INFO"
	.align	4
        /*0000*/ 	.byte	0x02, 0x09, 0x00, 0x00, 0x02, 0x02, 0x01, 0x00, 0x02, 0x05, 0x05, 0x00, 0x03, 0x07, 0x01, 0x01
        /*0010*/ 	.byte	0x02, 0x03, 0x00, 0x00, 0x02, 0x06, 0x01, 0x00, 0x04, 0x0b, 0x08, 0x00, 0x09, 0x00, 0x00, 0x00
        /*0020*/ 	.byte	0x00, 0x00, 0x00, 0x00


//--------------------- .nv.info._Z21per_element_kernel_2DPii --------------------------
	.section	.nv.info._Z21per_element_kernel_2DPii,"",@"SHT_CUDA_INFO"
	.sectionflags	@""
	.align	4


	//----- nvinfo : EIATTR_CUDA_API_VERSION
	.align		4
        /*0000*/ 	.byte	0x04, 0x37
        /*0002*/ 	.short	(.L_23 - .L_22)
.L_22:
        /*0004*/ 	.word	0x00000082


	//----- nvinfo : EIATTR_KPARAM_INFO
	.align		4
.L_23:
        /*0008*/ 	.byte	0x04, 0x17
        /*000a*/ 	.short	(.L_25 - .L_24)
.L_24:
        /*000c*/ 	.word	0x00000000
        /*0010*/ 	.short	0x0001
        /*0012*/ 	.short	0x0008
        /*0014*/ 	.byte	0x00, 0xf0, 0x11, 0x00


	//----- nvinfo : EIATTR_KPARAM_INFO
	.align		4
.L_25:
        /*0018*/ 	.byte	0x04, 0x17
        /*001a*/ 	.short	(.L_27 - .L_26)
.L_26:
        /*001c*/ 	.word	0x00000000
        /*0020*/ 	.short	0x0000
        /*0022*/ 	.short	0x0000
        /*0024*/ 	.byte	0x00, 0xf5, 0x21, 0x00


	//----- nvinfo : EIATTR_SPARSE_MMA_MASK
	.align		4
.L_27:
        /*0028*/ 	.byte	0x03, 0x50
        /*002a*/ 	.short	0x0000


	//----- nvinfo : EIATTR_MAXREG_COUNT
	.align		4
        /*002c*/ 	.byte	0x03, 0x1b
        /*002e*/ 	.short	0x00ff


	//----- nvinfo : EIATTR_MERCURY_ISA_VERSION
	.align		4
        /*0030*/ 	.byte	0x03, 0x5f
        /*0032*/ 	.short	0x0101


	//----- nvinfo : EIATTR_VRC_CTA_INIT_COUNT
	.align		4
        /*0034*/ 	.byte	0x02, 0x4a
	.zero		1
	.zero		1


	//----- nvinfo : EIATTR_EXIT_INSTR_OFFSETS
	.align		4
        /*0038*/ 	.byte	0x04, 0x1c
        /*003a*/ 	.short	(.L_29 - .L_28)


	//   ....[0]....
.L_28:
        /*003c*/ 	.word	0x000000e0


	//   ....[1]....
        /*0040*/ 	.word	0x00000360


	//   ....[2]....
        /*0044*/ 	.word	0x00000440


	//----- nvinfo : EIATTR_CRS_STACK_SIZE
	.align		4
.L_29:
        /*0048*/ 	.byte	0x04, 0x1e
        /*004a*/ 	.short	(.L_31 - .L_30)
.L_30:
        /*004c*/ 	.word	0x00000000


	//----- nvinfo : EIATTR_CBANK_PARAM_SIZE
	.align		4
.L_31:
        /*0050*/ 	.byte	0x03, 0x19
        /*0052*/ 	.short	0x000c


	//----- nvinfo : EIATTR_PARAM_CBANK
	.align		4
        /*0054*/ 	.byte	0x04, 0x0a
        /*0056*/ 	.short	(.L_33 - .L_32)
	.align		4
.L_32:
        /*0058*/ 	.word	index@(.nv.constant0._Z21per_element_kernel_2DPii)
        /*005c*/ 	.short	0x0380
        /*005e*/ 	.short	0x000c


	//----- nvinfo : EIATTR_SW_WAR
	.align		4
.L_33:
        /*0060*/ 	.byte	0x04, 0x36
        /*0062*/ 	.short	(.L_35 - .L_34)
.L_34:
        /*0064*/ 	.word	0x00000008
.L_35:


//--------------------- .nv.info._Z18per_element_kernelPii --------------------------
	.section	.nv.info._Z18per_element_kernelPii,"",@"SHT_CUDA_INFO"
	.sectionflags	@""
	.align	4


	//----- nvinfo : EIATTR_CUDA_API_VERSION
	.align		4
        /*0000*/ 	.byte	0x04, 0x37
        /*0002*/ 	.short	(.L_37 - .L_36)
.L_36:
        /*0004*/ 	.word	0x00000082


	//----- nvinfo : EIATTR_KPARAM_INFO
	.align		4
.L_37:
        /*0008*/ 	.byte	0x04, 0x17
        /*000a*/ 	.short	(.L_39 - .L_38)
.L_38:
        /*000c*/ 	.word	0x00000000
        /*0010*/ 	.short	0x0001
        /*0012*/ 	.short	0x0008
        /*0014*/ 	.byte	0x00, 0xf0, 0x11, 0x00


	//----- nvinfo : EIATTR_KPARAM_INFO
	.align		4
.L_39:
        /*0018*/ 	.byte	0x04, 0x17
        /*001a*/ 	.short	(.L_41 - .L_40)
.L_40:
        /*001c*/ 	.word	0x00000000
        /*0020*/ 	.short	0x0000
        /*0022*/ 	.short	0x0000
        /*0024*/ 	.byte	0x00, 0xf5, 0x21, 0x00


	//----- nvinfo : EIATTR_SPARSE_MMA_MASK
	.align		4
.L_41:
        /*0028*/ 	.byte	0x03, 0x50
        /*002a*/ 	.short	0x0000


	//----- nvinfo : EIATTR_MAXREG_COUNT
	.align		4
        /*002c*/ 	.byte	0x03, 0x1b
        /*002e*/ 	.short	0x00ff


	//----- nvinfo : EIATTR_MERCURY_ISA_VERSION
	.align		4
        /*0030*/ 	.byte	0x03, 0x5f
        /*0032*/ 	.short	0x0101


	//----- nvinfo : EIATTR_VRC_CTA_INIT_COUNT
	.align		4
        /*0034*/ 	.byte	0x02, 0x4a
	.zero		1
	.zero		1


	//----- nvinfo : EIATTR_EXIT_INSTR_OFFSETS
	.align		4
        /*0038*/ 	.byte	0x04, 0x1c
        /*003a*/ 	.short	(.L_43 - .L_42)


	//   ....[0]....
.L_42:
        /*003c*/ 	.word	0x000000e0


	//   ....[1]....
        /*0040*/ 	.word	0x00000360


	//   ....[2]....
        /*0044*/ 	.word	0x00000440


	//----- nvinfo : EIATTR_CRS_STACK_SIZE
	.align		4
.L_43:
        /*0048*/ 	.byte	0x04, 0x1e
        /*004a*/ 	.short	(.L_45 - .L_44)
.L_44:
        /*004c*/ 	.word	0x00000000


	//----- nvinfo : EIATTR_CBANK_PARAM_SIZE
	.align		4
.L_45:
        /*0050*/ 	.byte	0x03, 0x19
        /*0052*/ 	.short	0x000c


	//----- nvinfo : EIATTR_PARAM_CBANK
	.align		4
        /*0054*/ 	.byte	0x04, 0x0a
        /*0056*/ 	.short	(.L_47 - .L_46)
	.align		4
.L_46:
        /*0058*/ 	.word	index@(.nv.constant0._Z18per_element_kernelPii)
        /*005c*/ 	.short	0x0380
        /*005e*/ 	.short	0x000c


	//----- nvinfo : EIATTR_SW_WAR
	.align		4
.L_47:
        /*0060*/ 	.byte	0x04, 0x36
        /*0062*/ 	.short	(.L_49 - .L_48)
.L_48:
        /*0064*/ 	.word	0x00000008
.L_49:


//--------------------- .nv.info._Z14per_row_kernelPii --------------------------
	.section	.nv.info._Z14per_row_kernelPii,"",@"SHT_CUDA_INFO"
	.sectionflags	@""
	.align	4


	//----- nvinfo : EIATTR_CUDA_API_VERSION
	.align		4
        /*0000*/ 	.byte	0x04, 0x37
        /*0002*/ 	.short	(.L_51 - .L_50)
.L_50:
        /*0004*/ 	.word	0x00000082


	//----- nvinfo : EIATTR_KPARAM_INFO
	.align		4
.L_51:
        /*0008*/ 	.byte	0x04, 0x17
        /*000a*/ 	.short	(.L_53 - .L_52)
.L_52:
        /*000c*/ 	.word	0x00000000
        /*0010*/ 	.short	0x0001
        /*0012*/ 	.short	0x0008
        /*0014*/ 	.byte	0x00, 0xf0, 0x11, 0x00


	//----- nvinfo : EIATTR_KPARAM_INFO
	.align		4
.L_53:
        /*0018*/ 	.byte	0x04, 0x17
        /*001a*/ 	.short	(.L_55 - .L_54)
.L_54:
        /*001c*/ 	.word	0x00000000
        /*0020*/ 	.short	0x0000
        /*0022*/ 	.short	0x0000
        /*0024*/ 	.byte	0x00, 0xf5, 0x21, 0x00


	//----- nvinfo : EIATTR_SPARSE_MMA_MASK
	.align		4
.L_55:
        /*0028*/ 	.byte	0x03, 0x50
        /*002a*/ 	.short	0x0000


	//----- nvinfo : EIATTR_MAXREG_COUNT
	.align		4
        /*002c*/ 	.byte	0x03, 0x1b
        /*002e*/ 	.short	0x00ff


	//----- nvinfo : EIATTR_MERCURY_ISA_VERSION
	.align		4
        /*0030*/ 	.byte	0x03, 0x5f
        /*0032*/ 	.short	0x0101


	//----- nvinfo : EIATTR_VRC_CTA_INIT_COUNT
	.align		4
        /*0034*/ 	.byte	0x02, 0x4a
	.zero		1
	.zero		1


	//----- nvinfo : EIATTR_EXIT_INSTR_OFFSETS
	.align		4
        /*0038*/ 	.byte	0x04, 0x1c
        /*003a*/ 	.short	(.L_57 - .L_56)


	//   ....[0]....
.L_56:
        /*003c*/ 	.word	0x000000d0


	//   ....[1]....
        /*0040*/ 	.word	0x00000480


	//   ....[2]....
        /*0044*/ 	.word	0x00000680


	//----- nvinfo : EIATTR_CRS_STACK_SIZE
	.align		4
.L_57:
        /*0048*/ 	.byte	0x04, 0x1e
        /*004a*/ 	.short	(.L_59 - .L_58)
.L_58:
        /*004c*/ 	.word	0x00000000


	//----- nvinfo : EIATTR_CBANK_PARAM_SIZE
	.align		4
.L_59:
        /*0050*/ 	.byte	0x03, 0x19
        /*0052*/ 	.short	0x000c


	//----- nvinfo : EIATTR_PARAM_CBANK
	.align		4
        /*0054*/ 	.byte	0x04, 0x0a
        /*0056*/ 	.short	(.L_61 - .L_60)
	.align		4
.L_60:
        /*0058*/ 	.word	index@(.nv.constant0._Z14per_row_kernelPii)
        /*005c*/ 	.short	0x0380
        /*005e*/ 	.short	0x000c


	//----- nvinfo : EIATTR_SW_WAR
	.align		4
.L_61:
        /*0060*/ 	.byte	0x04, 0x36
        /*0062*/ 	.short	(.L_63 - .L_62)
.L_62:
        /*0064*/ 	.word	0x00000008
.L_63:


//--------------------- .nv.callgraph             --------------------------
	.section	.nv.callgraph,"",@"SHT_CUDA_CALLGRAPH"
	.align	4
	.sectionentsize	8
	.align		4
        /*0000*/ 	.word	0x00000000
	.align		4
        /*0004*/ 	.word	0xffffffff
	.align		4
        /*0008*/ 	.word	0x00000000
	.align		4
        /*000c*/ 	.word	0xfffffffe
	.align		4
        /*0010*/ 	.word	0x00000000
	.align		4
        /*0014*/ 	.word	0xfffffffd
	.align		4
        /*0018*/ 	.word	0x00000000
	.align		4
        /*001c*/ 	.word	0xfffffffc


//--------------------- .text._Z21per_element_kernel_2DPii --------------------------
	.section	.text._Z21per_element_kernel_2DPii,"ax",@progbits
	.align	128
        .global         _Z21per_element_kernel_2DPii
        .type           _Z21per_element_kernel_2DPii,@function
        .size           _Z21per_element_kernel_2DPii,(.L_x_11 - _Z21per_element_kernel_2DPii)
        .other          _Z21per_element_kernel_2DPii,@"STO_CUDA_ENTRY STV_DEFAULT"
_Z21per_element_kernel_2DPii:
.text._Z21per_element_kernel_2DPii:
[----:B------:R-:W-:Y:S01]  /*0000*/  LDC R1, c[0x0][0x37c] ;  /* 0x0000df00ff017b82 */ /* 0x000fe20000000800 */
[----:B------:R-:W0:Y:S07]  /*0010*/  S2R R3, SR_TID.Y ;  /* 0x0000000000037919 */ /* 0x000e2e0000002200 */
[----:B------:R-:W-:Y:S01]  /*0020*/  S2UR UR4, SR_CTAID.Y ;  /* 0x00000000000479c3 */ /* 0x000fe20000002600 */
[----:B------:R-:W1:Y:S01]  /*0030*/  LDCU UR5, c[0x0][0x370] ;  /* 0x00006e00ff0577ac */ /* 0x000e620008000800 */
[----:B------:R-:W2:Y:S01]  /*0040*/  S2R R5, SR_TID.X ;  /* 0x0000000000057919 */ /* 0x000ea20000002100 */
[----:B------:R-:W2:Y:S05]  /*0050*/  LDCU UR7, c[0x0][0x360] ;  /* 0x00006c00ff0777ac */ /* 0x000eaa0008000800 */
[----:B------:R-:W1:Y:S01]  /*0060*/  S2UR UR6, SR_CTAID.X ;  /* 0x00000000000679c3 */ /* 0x000e620000002500 */
[----:B------:R-:W3:Y:S07]  /*0070*/  LDCU UR8, c[0x0][0x388] ;  /* 0x00007100ff0877ac */ /* 0x000eee0008000800 */
[----:B------:R-:W0:Y:S01]  /*0080*/  LDC R2, c[0x0][0x364] ;  /* 0x0000d900ff027b82 */ /* 0x000e220000000800 */
[----:B-1----:R-:W-:-:S06]  /*0090*/  UIMAD UR4, UR4, UR5, UR6 ;  /* 0x00000005040472a4 */ /* 0x002fcc000f8e0206 */
[----:B0-----:R-:W-:Y:S01]  /*00a0*/  IMAD R2, R2, UR4, R3 ;  /* 0x0000000402027c24 */ /* 0x001fe2000f8e0203 */
[----:B---3--:R-:W-:-:S03]  /*00b0*/  UIMAD UR4, UR8, UR8, URZ ;  /* 0x00000008080472a4 */ /* 0x008fc6000f8e02ff */
[----:B--2---:R-:W-:-:S05]  /*00c0*/  IMAD R2, R2, UR7, R5 ;  /* 0x0000000702027c24 */ /* 0x004fca000f8e0205 */
[----:B------:R-:W-:-:S13]  /*00d0*/  ISETP.GE.U32.AND P0, PT, R2, UR4, PT ;  /* 0x0000000402007c0c */ /* 0x000fda000bf06070 */
[----:B------:R-:W-:Y:S05]  /*00e0*/  @P0 EXIT ;  /* 0x000000000000094d */ /* 0x000fea0003800000 */
[----:B------:R-:W-:-:S04]  /*00f0*/  USHF.R.S32.HI UR5, URZ, 0x1f, UR8 ;  /* 0x0000001fff057899 */ /* 0x000fc80008011408 */
[----:B------:R-:W-:-:S09]  /*0100*/  UISETP.NE.U32.AND UP0, UPT, UR5, URZ, UPT ;  /* 0x000000ff0500728c */ /* 0x000fd2000bf05070 */
[----:B------:R-:W-:Y:S05]  /*0110*/  BRA.U UP0, `(.L_x_0) ;  /* 0x00000001005c7547 */ /* 0x000fea000b800000 */
[----:B------:R-:W0:Y:S01]  /*0120*/  I2F.U32.RP R0, UR8 ;  /* 0x0000000800007d06 */ /* 0x000e220008209000 */
[----:B------:R-:W-:Y:S01]  /*0130*/  ISETP.NE.U32.AND P2, PT, RZ, UR8, PT ;  /* 0x00000008ff007c0c */ /* 0x000fe2000bf45070 */
[----:B------:R-:W-:-:S06]  /*0140*/  IMAD.MOV.U32 R9, RZ, RZ, RZ ;  /* 0x000000ffff097224 */ /* 0x000fcc00078e00ff */
[----:B0-----:R-:W0:Y:S02]  /*0150*/  MUFU.RCP R0, R0 ;  /* 0x0000000000007308 */ /* 0x001e240000001000 */
[----:B0-----:R-:W-:-:S06]  /*0160*/  VIADD R4, R0, 0xffffffe ;  /* 0x0ffffffe00047836 */ /* 0x001fcc0000000000 */
[----:B------:R0:W1:Y:S02]  /*0170*/  F2I.FTZ.U32.TRUNC.NTZ R5, R4 ;  /* 0x0000000400057305 */ /* 0x000064000021f000 */
[----:B0-----:R-:W-:Y:S02]  /*0180*/  HFMA2 R4, -RZ, RZ, 0, 0 ;  /* 0x00000000ff047431 */ /* 0x001fe400000001ff */
[----:B-1----:R-:W-:-:S04]  /*0190*/  IMAD.MOV R7, RZ, RZ, -R5 ;  /* 0x000000ffff077224 */ /* 0x002fc800078e0a05 */
[----:B------:R-:W-:-:S04]  /*01a0*/  IMAD R7, R7, UR8, RZ ;  /* 0x0000000807077c24 */ /* 0x000fc8000f8e02ff */
[----:B------:R-:W-:-:S06]  /*01b0*/  IMAD.HI.U32 R5, R5, R7, R4 ;  /* 0x0000000705057227 */ /* 0x000fcc00078e0004 */
[----:B------:R-:W-:-:S04]  /*01c0*/  IMAD.HI.U32 R5, R5, R2, RZ ;  /* 0x0000000205057227 */ /* 0x000fc800078e00ff */
[----:B------:R-:W-:-:S04]  /*01d0*/  IMAD.MOV R7, RZ, RZ, -R5 ;  /* 0x000000ffff077224 */ /* 0x000fc800078e0a05 */
[----:B------:R-:W-:-:S05]  /*01e0*/  IMAD R6, R7, UR8, R2 ;  /* 0x0000000807067c24 */ /* 0x000fca000f8e0202 */
[----:B------:R-:W-:-:S13]  /*01f0*/  ISETP.GE.U32.AND P0, PT, R6, UR8, PT ;  /* 0x0000000806007c0c */ /* 0x000fda000bf06070 */
[----:B------:R-:W-:Y:S01]  /*0200*/  @P0 VIADD R6, R6, -UR8 ;  /* 0x8000000806060c36 */ /* 0x000fe20008000000 */
[----:B------:R-:W-:-:S04]  /*0210*/  @P0 IADD3 R5, PT, PT, R5, 0x1, RZ ;  /* 0x0000000105050810 */ /* 0x000fc80007ffe0ff */
[----:B------:R-:W-:-:S13]  /*0220*/  ISETP.GE.U32.AND P1, PT, R6, UR8, PT ;  /* 0x0000000806007c0c */ /* 0x000fda000bf26070 */
[----:B------:R-:W-:Y:S01]  /*0230*/  @P1 VIADD R5, R5, 0x1 ;  /* 0x0000000105051836 */ /* 0x000fe20000000000 */
[----:B------:R-:W-:-:S04]  /*0240*/  @!P2 LOP3.LUT R5, RZ, UR8, RZ, 0x33, !PT ;  /* 0x00000008ff05ac12 */ /* 0x000fc8000f8e33ff */
[----:B------:R-:W-:Y:S02]  /*0250*/  IADD3 R7, PT, PT, -R5, RZ, RZ ;  /* 0x000000ff05077210 */ /* 0x000fe40007ffe1ff */
[----:B------:R-:W-:-:S03]  /*0260*/  MOV R6, R5 ;  /* 0x0000000500067202 */ /* 0x000fc60000000f00 */
[----:B------:R-:W-:Y:S01]  /*0270*/  IMAD R4, R7, UR8, R2 ;  /* 0x0000000807047c24 */ /* 0x000fe2000f8e0202 */
[----:B------:R-:W-:Y:S06]  /*0280*/  BRA `(.L_x_1) ;  /* 0x0000000000287947 */ /* 0x000fec0003800000 */
.L_x_0:
[----:B------:R-:W-:-:S07]  /*0290*/  MOV R0, 0x2b0 ;  /* 0x000002b000007802 */ /* 0x000fce0000000f00 */
[----:B------:R-:W-:Y:S05]  /*02a0*/  CALL.REL.NOINC `($__internal_0_$__cuda_sm20_div_u64) ;  /* 0x0000000000687944 */ /* 0x000fea0003c00000 */
[----:B------:R-:W0:Y:S01]  /*02b0*/  LDCU UR8, c[0x0][0x388] ;  /* 0x00007100ff0877ac */ /* 0x000e220008000800 */
[----:B------:R-:W-:Y:S01]  /*02c0*/  IADD3 R9, P0, PT, RZ, -R6, RZ ;  /* 0x80000006ff097210 */ /* 0x000fe20007f1e0ff */
[----:B------:R-:W-:-:S04]  /*02d0*/  HFMA2 R3, -RZ, RZ, 0, 0 ;  /* 0x00000000ff037431 */ /* 0x000fc800000001ff */
[----:B------:R-:W-:-:S04]  /*02e0*/  IMAD.X R0, RZ, RZ, ~R7, P0 ;  /* 0x000000ffff007224 */ /* 0x000fc800000e0e07 */
[----:B0-----:R-:W-:Y:S02]  /*02f0*/  IMAD R0, R0, UR8, RZ ;  /* 0x0000000800007c24 */ /* 0x001fe4000f8e02ff */
[----:B------:R-:W-:-:S04]  /*0300*/  IMAD.WIDE.U32 R4, R9, UR8, R2 ;  /* 0x0000000809047c25 */ /* 0x000fc8000f8e0002 */
[----:B------:R-:W-:-:S04]  /*0310*/  IMAD R9, R9, UR5, R0 ;  /* 0x0000000509097c24 */ /* 0x000fc8000f8e0200 */
[----:B------:R-:W-:-:S07]  /*0320*/  IMAD.IADD R9, R5, 0x1, R9 ;  /* 0x0000000105097824 */ /* 0x000fce00078e0209 */
.L_x_1:
[----:B------:R-:W-:Y:S02]  /*0330*/  ISETP.GT.U32.AND P0, PT, R4, R6, PT ;  /* 0x000000060400720c */ /* 0x000fe40003f04070 */
[----:B------:R-:W-:-:S04]  /*0340*/  SHF.R.S32.HI R7, RZ, 0x1f, R6 ;  /* 0x0000001fff077819 */ /* 0x000fc80000011406 */
[----:B------:R-:W-:-:S13]  /*0350*/  ISETP.GT.U32.AND.EX P0, PT, R9, R7, PT, P0 ;  /* 0x000000070900720c */ /* 0x000fda0003f04100 */
[----:B------:R-:W-:Y:S05]  /*0360*/  @!P0 EXIT ;  /* 0x000000000000894d */ /* 0x000fea0003800000 */
[----:B------:R-:W0:Y:S01]  /*0370*/  LDCU.64 UR10, c[0x0][0x380] ;  /* 0x00007000ff0a77ac */ /* 0x000e220008000a00 */
[----:B------:R-:W-:Y:S02]  /*0380*/  IMAD R9, R9, UR8, RZ ;  /* 0x0000000809097c24 */ /* 0x000fe4000f8e02ff */
[C---:B------:R-:W-:Y:S01]  /*0390*/  IMAD.WIDE.U32 R6, R4.reuse, UR8, R6 ;  /* 0x0000000804067c25 */ /* 0x040fe2000f8e0006 */
[----:B------:R-:W1:Y:S03]  /*03a0*/  LDCU.64 UR6, c[0x0][0x358] ;  /* 0x00006b00ff0677ac */ /* 0x000e660008000a00 */
[----:B------:R-:W-:-:S05]  /*03b0*/  IMAD R3, R4, UR5, R9 ;  /* 0x0000000504037c24 */ /* 0x000fca000f8e0209 */
[----:B------:R-:W-:Y:S02]  /*03c0*/  IADD3 R3, PT, PT, R7, R3, RZ ;  /* 0x0000000307037210 */ /* 0x000fe40007ffe0ff */
[----:B0-----:R-:W-:-:S04]  /*03d0*/  LEA R4, P0, R6, UR10, 0x2 ;  /* 0x0000000a06047c11 */ /* 0x001fc8000f8010ff */
[----:B------:R-:W-:-:S05]  /*03e0*/  LEA.HI.X R5, R6, UR11, R3, 0x2, P0 ;  /* 0x0000000b06057c11 */ /* 0x000fca00080f1403 */
[----:B-1----:R-:W2:Y:S01]  /*03f0*/  LDG.E R3, desc[UR6][R4.64] ;  /* 0x0000000604037981 */ /* 0x002ea2000c1e1900 */
[----:B------:R-:W-:-:S04]  /*0400*/  LEA R6, P0, R2, UR10, 0x2 ;  /* 0x0000000a02067c11 */ /* 0x000fc8000f8010ff */
[----:B------:R-:W-:-:S05]  /*0410*/  LEA.HI.X R7, R2, UR11, RZ, 0x2, P0 ;  /* 0x0000000b02077c11 */ /* 0x000fca00080f14ff */
[----:B--2---:R-:W-:Y:S04]  /*0420*/  STG.E desc[UR6][R6.64], R3 ;  /* 0x0000000306007986 */ /* 0x004fe8000c101906 */
[----:B------:R-:W-:Y:S01]  /*0430*/  STG.E desc[UR6][R4.64], RZ ;  /* 0x000000ff04007986 */ /* 0x000fe2000c101906 */
[----:B------:R-:W-:Y:S05]  /*0440*/  EXIT ;  /* 0x000000000000794d */ /* 0x000fea0003800000 */
        .weak           $__internal_0_$__cuda_sm20_div_u64
        .type           $__internal_0_$__cuda_sm20_div_u64,@function
        .size           $__internal_0_$__cuda_sm20_div_u64,(.L_x_11 - $__internal_0_$__cuda_sm20_div_u64)
$__internal_0_$__cuda_sm20_div_u64:
[----:B------:R-:W0:Y:S02]  /*0450*/  LDCU UR4, c[0x0][0x388] ;  /* 0x00007100ff0477ac */ /* 0x000e240008000800 */
[----:B0-----:R-:W0:Y:S08]  /*0460*/  I2F.U64.RP R8, UR4 ;  /* 0x0000000400087d12 */ /* 0x001e300008309000 */
[----:B0-----:R-:W0:Y:S02]  /*0470*/  MUFU.RCP R8, R8 ;  /* 0x0000000800087308 */ /* 0x001e240000001000 */
[----:B0-----:R-:W-:-:S06]  /*0480*/  VIADD R4, R8, 0x1ffffffe ;  /* 0x1ffffffe08047836 */ /* 0x001fcc0000000000 */
[----:B------:R-:W0:Y:S02]  /*0490*/  F2I.U64.TRUNC R4, R4 ;  /* 0x0000000400047311 */ /* 0x000e24000020d800 */
[----:B0-----:R-:W-:-:S04]  /*04a0*/  IMAD.WIDE.U32 R6, R4, UR4, RZ ;  /* 0x0000000404067c25 */ /* 0x001fc8000f8e00ff */
[----:B------:R-:W-:Y:S01]  /*04b0*/  IMAD R7, R4, UR5, R7 ;  /* 0x0000000504077c24 */ /* 0x000fe2000f8e0207 */
[----:B------:R-:W-:-:S03]  /*04c0*/  IADD3 R9, P0, PT, RZ, -R6, RZ ;  /* 0x80000006ff097210 */ /* 0x000fc60007f1e0ff */
[----:B------:R-:W-:Y:S02]  /*04d0*/  IMAD R7, R5, UR4, R7 ;  /* 0x0000000405077c24 */ /* 0x000fe4000f8e0207 */
[----:B------:R-:W-:-:S03]  /*04e0*/  IMAD.HI.U32 R6, R4, R9, RZ ;  /* 0x0000000904067227 */ /* 0x000fc600078e00ff */
[----:B------:R-:W-:Y:S01]  /*04f0*/  IADD3.X R11, PT, PT, RZ, ~R7, RZ, P0, !PT ;  /* 0x80000007ff0b7210 */ /* 0x000fe200007fe4ff */
[----:B------:R-:W-:-:S04]  /*0500*/  IMAD.MOV.U32 R7, RZ, RZ, R4 ;  /* 0x000000ffff077224 */ /* 0x000fc800078e0004 */
[----:B------:R-:W-:-:S04]  /*0510*/  IMAD.WIDE.U32 R6, P0, R4, R11, R6 ;  /* 0x0000000b04067225 */ /* 0x000fc80007800006 */
[C---:B------:R-:W-:Y:S02]  /*0520*/  IMAD R13, R5.reuse, R11, RZ ;  /* 0x0000000b050d7224 */ /* 0x040fe400078e02ff */
[----:B------:R-:W-:-:S04]  /*0530*/  IMAD.HI.U32 R6, P1, R5, R9, R6 ;  /* 0x0000000905067227 */ /* 0x000fc80007820006 */
[----:B------:R-:W-:Y:S01]  /*0540*/  IMAD.HI.U32 R11, R5, R11, RZ ;  /* 0x0000000b050b7227 */ /* 0x000fe200078e00ff */
[----:B------:R-:W-:-:S04]  /*0550*/  IADD3 R7, P2, PT, R13, R6, RZ ;  /* 0x000000060d077210 */ /* 0x000fc80007f5e0ff */
[----:B------:R-:W-:Y:S01]  /*0560*/  IADD3.X R6, PT, PT, R11, R5, RZ, P0, !PT ;  /* 0x000000050b067210 */ /* 0x000fe200007fe4ff */
[----:B------:R-:W-:-:S03]  /*0570*/  IMAD.WIDE.U32 R4, R7, UR4, RZ ;  /* 0x0000000407047c25 */ /* 0x000fc6000f8e00ff */
[----:B------:R-:W-:Y:S01]  /*0580*/  IADD3.X R9, PT, PT, RZ, RZ, R6, P2, P1 ;  /* 0x000000ffff097210 */ /* 0x000fe200017e2406 */
[----:B------:R-:W-:Y:S01]  /*0590*/  IMAD R6, R7, UR5, R5 ;  /* 0x0000000507067c24 */ /* 0x000fe2000f8e0205 */
[----:B------:R-:W-:-:S03]  /*05a0*/  IADD3 R5, P0, PT, RZ, -R4, RZ ;  /* 0x80000004ff057210 */ /* 0x000fc60007f1e0ff */
[----:B------:R-:W-:Y:S02]  /*05b0*/  IMAD R4, R9, UR4, R6 ;  /* 0x0000000409047c24 */ /* 0x000fe4000f8e0206 */
[----:B------:R-:W-:-:S04]  /*05c0*/  IMAD.HI.U32 R6, R7, R5, RZ ;  /* 0x0000000507067227 */ /* 0x000fc800078e00ff */
[----:B------:R-:W-:-:S04]  /*05d0*/  IMAD.X R4, RZ, RZ, ~R4, P0 ;  /* 0x000000ffff047224 */ /* 0x000fc800000e0e04 */
[----:B------:R-:W-:-:S04]  /*05e0*/  IMAD.WIDE.U32 R6, P0, R7, R4, R6 ;  /* 0x0000000407067225 */ /* 0x000fc80007800006 */
[C---:B------:R-:W-:Y:S02]  /*05f0*/  IMAD R8, R9.reuse, R4, RZ ;  /* 0x0000000409087224 */ /* 0x040fe400078e02ff */
[----:B------:R-:W-:-:S04]  /*0600*/  IMAD.HI.U32 R7, P1, R9, R5, R6 ;  /* 0x0000000509077227 */ /* 0x000fc80007820006 */
[----:B------:R-:W-:Y:S01]  /*0610*/  IMAD.HI.U32 R6, R9, R4, RZ ;  /* 0x0000000409067227 */ /* 0x000fe200078e00ff */
[----:B------:R-:W-:-:S03]  /*0620*/  IADD3 R7, P2, PT, R8, R7, RZ ;  /* 0x0000000708077210 */ /* 0x000fc60007f5e0ff */
[----:B------:R-:W-:Y:S01]  /*0630*/  IMAD.MOV.U32 R5, RZ, RZ, RZ ;  /* 0x000000ffff057224 */ /* 0x000fe200078e00ff */
[----:B------:R-:W-:Y:S01]  /*0640*/  IADD3.X R9, PT, PT, R6, R9, RZ, P0, !PT ;  /* 0x0000000906097210 */ /* 0x000fe200007fe4ff */
[----:B------:R-:W-:-:S03]  /*0650*/  IMAD.HI.U32 R4, R7, R2, RZ ;  /* 0x0000000207047227 */ /* 0x000fc600078e00ff */
[----:B------:R-:W-:Y:S01]  /*0660*/  IADD3.X R9, PT, PT, RZ, RZ, R9, P2, P1 ;  /* 0x000000ffff097210 */ /* 0x000fe200017e2409 */
[----:B------:R-:W-:-:S04]  /*0670*/  IMAD.WIDE.U32 R4, RZ, R7, R4 ;  /* 0x00000007ff047225 */ /* 0x000fc800078e0004 */
[----:B------:R-:W-:-:S05]  /*0680*/  IMAD.HI.U32 R4, P0, R9, R2, R4 ;  /* 0x0000000209047227 */ /* 0x000fca0007800004 */
[----:B------:R-:W-:Y:S02]  /*0690*/  IADD3 R7, P1, PT, RZ, R4, RZ ;  /* 0x00000004ff077210 */ /* 0x000fe40007f3e0ff */
[----:B------:R-:W-:-:S03]  /*06a0*/  IADD3.X R6, PT, PT, RZ, RZ, RZ, P0, !PT ;  /* 0x000000ffff067210 */ /* 0x000fc600007fe4ff */
[----:B------:R-:W-:-:S04]  /*06b0*/  IMAD.WIDE.U32 R4, R7, UR4, RZ ;  /* 0x0000000407047c25 */ /* 0x000fc8000f8e00ff */
[----:B------:R-:W-:Y:S01]  /*06c0*/  IMAD.X R6, RZ, RZ, R6, P1 ;  /* 0x000000ffff067224 */ /* 0x000fe200008e0606 */
[----:B------:R-:W-:Y:S01]  /*06d0*/  IADD3 R11, P1, PT, -R4, R2, RZ ;  /* 0x00000002040b7210 */ /* 0x000fe20007f3e1ff */
[----:B------:R-:W-:-:S03]  /*06e0*/  IMAD R5, R7, UR5, R5 ;  /* 0x0000000507057c24 */ /* 0x000fc6000f8e0205 */
[C---:B------:R-:W-:Y:S01]  /*06f0*/  ISETP.GE.U32.AND P0, PT, R11.reuse, UR4, PT ;  /* 0x000000040b007c0c */ /* 0x040fe2000bf06070 */
[----:B------:R-:W-:Y:S01]  /*0700*/  IMAD R5, R6, UR4, R5 ;  /* 0x0000000406057c24 */ /* 0x000fe2000f8e0205 */
[----:B------:R-:W-:-:S04]  /*0710*/  IADD3 R8, P2, PT, R11, -UR4, RZ ;  /* 0x800000040b087c10 */ /* 0x000fc8000ff5e0ff */
[----:B------:R-:W-:Y:S02]  /*0720*/  IADD3.X R13, PT, PT, RZ, ~R5, RZ, P1, !PT ;  /* 0x80000005ff0d7210 */ /* 0x000fe40000ffe4ff */
[----:B------:R-:W-:Y:S02]  /*0730*/  IADD3 R4, P1, PT, R7, 0x1, RZ ;  /* 0x0000000107047810 */ /* 0x000fe40007f3e0ff */
[C---:B------:R-:W-:Y:S02]  /*0740*/  ISETP.GE.U32.AND.EX P0, PT, R13.reuse, UR5, PT, P0 ;  /* 0x000000050d007c0c */ /* 0x040fe4000bf06100 */
[----:B------:R-:W-:Y:S01]  /*0750*/  IADD3.X R10, PT, PT, R13, ~UR5, RZ, P2, !PT ;  /* 0x800000050d0a7c10 */ /* 0x000fe200097fe4ff */
[----:B------:R-:W-:Y:S01]  /*0760*/  IMAD.X R9, RZ, RZ, R6, P1 ;  /* 0x000000ffff097224 */ /* 0x000fe200008e0606 */
[----:B------:R-:W-:Y:S02]  /*0770*/  SEL R8, R8, R11, P0 ;  /* 0x0000000b08087207 */ /* 0x000fe40000000000 */
[----:B------:R-:W-:-:S02]  /*0780*/  SEL R5, R4, R7, P0 ;  /* 0x0000000704057207 */ /* 0x000fc40000000000 */
[----:B------:R-:W-:Y:S02]  /*0790*/  SEL R7, R10, R13, P0 ;  /* 0x0000000d0a077207 */ /* 0x000fe40000000000 */
[----:B------:R-:W-:Y:S02]  /*07a0*/  SEL R4, R9, R6, P0 ;  /* 0x0000000609047207 */ /* 0x000fe40000000000 */
[----:B------:R-:W-:Y:S02]  /*07b0*/  ISETP.GE.U32.AND P0, PT, R8, UR4, PT ;  /* 0x0000000408007c0c */ /* 0x000fe4000bf06070 */
[----:B------:R-:W-:Y:S02]  /*07c0*/  IADD3 R6, P2, PT, R5, 0x1, RZ ;  /* 0x0000000105067810 */ /* 0x000fe40007f5e0ff */
[----:B------:R-:W-:Y:S02]  /*07d0*/  ISETP.GE.U32.AND.EX P0, PT, R7, UR5, PT, P0 ;  /* 0x0000000507007c0c */ /* 0x000fe4000bf06100 */
[----:B------:R-:W-:-:S02]  /*07e0*/  IADD3.X R7, PT, PT, RZ, R4, RZ, P2, !PT ;  /* 0x00000004ff077210 */ /* 0x000fc400017fe4ff */
[----:B------:R-:W-:Y:S02]  /*07f0*/  ISETP.NE.U32.AND P1, PT, RZ, UR4, PT ;  /* 0x00000004ff007c0c */ /* 0x000fe4000bf25070 */
[----:B------:R-:W-:Y:S02]  /*0800*/  SEL R6, R6, R5, P0 ;  /* 0x0000000506067207 */ /* 0x000fe40000000000 */
[----:B------:R-:W-:Y:S01]  /*0810*/  SEL R7, R7, R4, P0 ;  /* 0x0000000407077207 */ /* 0x000fe20000000000 */
[----:B------:R-:W-:Y:S01]  /*0820*/  IMAD.MOV.U32 R4, RZ, RZ, R0 ;  /* 0x000000ffff047224 */ /* 0x000fe200078e0000 */
[----:B------:R-:W-:Y:S02]  /*0830*/  MOV R5, 0x0 ;  /* 0x0000000000057802 */ /* 0x000fe40000000f00 */
[----:B------:R-:W-:-:S04]  /*0840*/  ISETP.NE.AND.EX P1, PT, RZ, UR5, PT, P1 ;  /* 0x00000005ff007c0c */ /* 0x000fc8000bf25310 */
[----:B------:R-:W-:Y:S02]  /*0850*/  SEL R6, R6, 0xffffffff, P1 ;  /* 0xffffffff06067807 */ /* 0x000fe40000800000 */
[----:B------:R-:W-:Y:S01]  /*0860*/  SEL R7, R7, 0xffffffff, P1 ;  /* 0xffffffff07077807 */ /* 0x000fe20000800000 */
[----:B------:R-:W-:Y:S06]  /*0870*/  RET.REL.NODEC R4 `(_Z21per_element_kernel_2DPii) ;  /* 0xfffffff404e07950 */ /* 0x000fec0003c3ffff */
.L_x_2:
[----:B------:R-:W-:-:S00]  /*0880*/  BRA `(.L_x_2) ;  /* 0xfffffffc00fc7947 */ /* 0x000fc0000383ffff */
[----:B------:R-:W-:-:S00]  /*0890*/  NOP ;  /* 0x0000000000007918 */ /* 0x000fc00000000000 */
        /* <DEDUP_REMOVED lines=14> */
.L_x_11:


//--------------------- .text._Z18per_element_kernelPii --------------------------
	.section	.text._Z18per_element_kernelPii,"ax",@progbits
	.align	128
        .global         _Z18per_element_kernelPii
        .type           _Z18per_element_kernelPii,@function
        .size           _Z18per_element_kernelPii,(.L_x_12 - _Z18per_element_kernelPii)
        .other          _Z18per_element_kernelPii,@"STO_CUDA_ENTRY STV_DEFAULT"
_Z18per_element_kernelPii:
.text._Z18per_element_kernelPii:
[----:B------:R-:W-:Y:S08]  /*0000*/  LDC R1, c[0x0][0x37c] ;  /* 0x0000df00ff017b82 */ /* 0x000ff00000000800 */
[----:B------:R-:W-:Y:S01]  /*0010*/  S2UR UR4, SR_CTAID.Z ;  /* 0x00000000000479c3 */ /* 0x000fe20000002700 */
[----:B------:R-:W0:Y:S01]  /*0020*/  S2R R3, SR_TID.X ;  /* 0x0000000000037919 */ /* 0x000e220000002100 */
[----:B------:R-:W1:Y:S01]  /*0030*/  LDCU UR5, c[0x0][0x374] ;  /* 0x00006e80ff0577ac */ /* 0x000e620008000800 */
[----:B------:R-:W2:Y:S05]  /*0040*/  LDCU UR6, c[0x0][0x370] ;  /* 0x00006e00ff0677ac */ /* 0x000eaa0008000800 */
[----:B------:R-:W1:Y:S01]  /*0050*/  S2UR UR7, SR_CTAID.Y ;  /* 0x00000000000779c3 */ /* 0x000e620000002600 */
[----:B------:R-:W3:Y:S07]  /*0060*/  LDCU UR9, c[0x0][0x388] ;  /* 0x00007100ff0977ac */ /* 0x000eee0008000800 */
[----:B------:R-:W2:Y:S08]  /*0070*/  S2UR UR8, SR_CTAID.X ;  /* 0x00000000000879c3 */ /* 0x000eb00000002500 */
[----:B------:R-:W0:Y:S01]  /*0080*/  LDC R2, c[0x0][0x360] ;  /* 0x0000d800ff027b82 */ /* 0x000e220000000800 */
[----:B-1----:R-:W-:-:S02]  /*0090*/  UIMAD UR4, UR4, UR5, UR7 ;  /* 0x00000005040472a4 */ /* 0x002fc4000f8e0207 */
[----:B---3--:R-:W-:Y:S02]  /*00a0*/  UIMAD UR5, UR9, UR9, URZ ;  /* 0x00000009090572a4 */ /* 0x008fe4000f8e02ff */
[----:B--2---:R-:W-:-:S06]  /*00b0*/  UIMAD UR4, UR4, UR6, UR8 ;  /* 0x00000006040472a4 */ /* 0x004fcc000f8e0208 */
[----:B0-----:R-:W-:-:S05]  /*00c0*/  IMAD R2, R2, UR4, R3 ;  /* 0x0000000402027c24 */ /* 0x001fca000f8e0203 */
[----:B------:R-:W-:-:S13]  /*00d0*/  ISETP.GE.U32.AND P0, PT, R2, UR5, PT ;  /* 0x0000000502007c0c */ /* 0x000fda000bf06070 */
[----:B------:R-:W-:Y:S05]  /*00e0*/  @P0 EXIT ;  /* 0x000000000000094d */ /* 0x000fea0003800000 */
[----:B------:R-:W-:-:S04]  /*00f0*/  USHF.R.S32.HI UR5, URZ, 0x1f, UR9 ;  /* 0x0000001fff057899 */ /* 0x000fc80008011409 */
[----:B------:R-:W-:-:S09]  /*0100*/  UISETP.NE.U32.AND UP0, UPT, UR5, URZ, UPT ;  /* 0x000000ff0500728c */ /* 0x000fd2000bf05070 */
[----:B------:R-:W-:Y:S05]  /*0110*/  BRA.U UP0, `(.L_x_3) ;  /* 0x00000001005c7547 */ /* 0x000fea000b800000 */
[----:B------:R-:W0:Y:S01]  /*0120*/  I2F.U32.RP R0, UR9 ;  /* 0x0000000900007d06 */ /* 0x000e220008209000 */
[----:B------:R-:W-:Y:S02]  /*0130*/  ISETP.NE.U32.AND P2, PT, RZ, UR9, PT ;  /* 0x00000009ff007c0c */ /* 0x000fe4000bf45070 */
[----:B------:R-:W-:-:S05]  /*0140*/  MOV R9, RZ ;  /* 0x000000ff00097202 */ /* 0x000fca0000000f00 */
        /* <DEDUP_REMOVED lines=15> */
[----:B------:R-:W-:-:S05]  /*0240*/  @!P2 LOP3.LUT R5, RZ, UR9, RZ, 0x33, !PT ;  /* 0x00000009ff05ac12 */ /* 0x000fca000f8e33ff */
[--C-:B------:R-:W-:Y:S02]  /*0250*/  IMAD.MOV R7, RZ, RZ, -R5.reuse ;  /* 0x000000ffff077224 */ /* 0x100fe400078e0a05 */
[----:B------:R-:W-:Y:S02]  /*0260*/  IMAD.MOV.U32 R6, RZ, RZ, R5 ;  /* 0x000000ffff067224 */ /* 0x000fe400078e0005 */
[----:B------:R-:W-:Y:S01]  /*0270*/  IMAD R4, R7, UR9, R2 ;  /* 0x0000000907047c24 */ /* 0x000fe2000f8e0202 */
[----:B------:R-:W-:Y:S06]  /*0280*/  BRA `(.L_x_4) ;  /* 0x0000000000287947 */ /* 0x000fec0003800000 */
.L_x_3:
[----:B------:R-:W-:-:S07]  /*0290*/  MOV R0, 0x2b0 ;  /* 0x000002b000007802 */ /* 0x000fce0000000f00 */
[----:B------:R-:W-:Y:S05]  /*02a0*/  CALL.REL.NOINC `($__internal_1_$__cuda_sm20_div_u64) ;  /* 0x0000000000687944 */ /* 0x000fea0003c00000 */
        /* <DEDUP_REMOVED lines=8> */
.L_x_4:
        /* <DEDUP_REMOVED lines=18> */
        .weak           $__internal_1_$__cuda_sm20_div_u64
        .type           $__internal_1_$__cuda_sm20_div_u64,@function
        .size           $__internal_1_$__cuda_sm20_div_u64,(.L_x_12 - $__internal_1_$__cuda_sm20_div_u64)
$__internal_1_$__cuda_sm20_div_u64:
        /* <DEDUP_REMOVED lines=66> */
[----:B------:R-:W-:Y:S06]  /*0870*/  RET.REL.NODEC R4 `(_Z18per_element_kernelPii) ;  /* 0xfffffff404e07950 */ /* 0x000fec0003c3ffff */
.L_x_5:
        /* <DEDUP_REMOVED lines=16> */
.L_x_12:


//--------------------- .text._Z14per_row_kernelPii --------------------------
	.section	.text._Z14per_row_kernelPii,"ax",@progbits
	.align	128
        .global         _Z14per_row_kernelPii
        .type           _Z14per_row_kernelPii,@function
        .size           _Z14per_row_kernelPii,(.L_x_15 - _Z14per_row_kernelPii)
        .other          _Z14per_row_kernelPii,@"STO_CUDA_ENTRY STV_DEFAULT"
_Z14per_row_kernelPii:
.text._Z14per_row_kernelPii:
[----:B------:R-:W-:Y:S01]  /*0000*/  LDC R1, c[0x0][0x37c] ;  /* 0x0000df00ff017b82 */ /* 0x000fe20000000800 */
[----:B------:R-:W0:Y:S07]  /*0010*/  S2R R3, SR_TID.Y ;  /* 0x0000000000037919 */ /* 0x000e2e0000002200 */
[----:B------:R-:W0:Y:S01]  /*0020*/  S2UR UR4, SR_CTAID.X ;  /* 0x00000000000479c3 */ /* 0x000e220000002500 */
[----:B------:R-:W1:Y:S07]  /*0030*/  S2R R5, SR_TID.X ;  /* 0x0000000000057919 */ /* 0x000e6e0000002100 */
[----:B------:R-:W0:Y:S01]  /*0040*/  LDC R4, c[0x0][0x364] ;  /* 0x0000d900ff047b82 */ /* 0x000e220000000800 */
[----:B------:R-:W1:Y:S07]  /*0050*/  LDCU UR5, c[0x0][0x360] ;  /* 0x00006c00ff0577ac */ /* 0x000e6e0008000800 */
[----:B------:R-:W2:Y:S01]  /*0060*/  LDC R15, c[0x0][0x388] ;  /* 0x0000e200ff0f7b82 */ /* 0x000ea20000000800 */
[----:B0-----:R-:W-:-:S04]  /*0070*/  IMAD R4, R4, UR4, R3 ;  /* 0x0000000404047c24 */ /* 0x001fc8000f8e0203 */
[----:B-1----:R-:W-:Y:S01]  /*0080*/  IMAD R4, R4, UR5, R5 ;  /* 0x0000000504047c24 */ /* 0x002fe2000f8e0205 */
[----:B--2---:R-:W-:-:S04]  /*0090*/  SHF.R.S32.HI R14, RZ, 0x1f, R15 ;  /* 0x0000001fff0e7819 */ /* 0x004fc8000001140f */
[C---:B------:R-:W-:Y:S02]  /*00a0*/  ISETP.NE.AND P0, PT, R4.reuse, RZ, PT ;  /* 0x000000ff0400720c */ /* 0x040fe40003f05270 */
[----:B------:R-:W-:-:S04]  /*00b0*/  ISETP.GE.U32.AND P1, PT, R4, R15, PT ;  /* 0x0000000f0400720c */ /* 0x000fc80003f26070 */
[----:B------:R-:W-:-:S13]  /*00c0*/  ISETP.GE.U32.OR.EX P0, PT, RZ, R14, !P0, P1 ;  /* 0x0000000eff00720c */ /* 0x000fda0004706510 */
[----:B------:R-:W-:Y:S05]  /*00d0*/  @P0 EXIT ;  /* 0x000000000000094d */ /* 0x000fea0003800000 */
[C---:B------:R-:W-:Y:S01]  /*00e0*/  VIADD R2, R4.reuse, 0xffffffff ;  /* 0xffffffff04027836 */ /* 0x040fe20000000000 */
[----:B------:R-:W-:Y:S01]  /*00f0*/  LOP3.LUT R0, R4, 0x3, RZ, 0xc0, !PT ;  /* 0x0000000304007812 */ /* 0x000fe200078ec0ff */
[----:B------:R-:W0:Y:S01]  /*0100*/  LDCU.64 UR6, c[0x0][0x358] ;  /* 0x00006b00ff0677ac */ /* 0x000e220008000a00 */
[----:B------:R-:W-:Y:S01]  /*0110*/  BSSY.RECONVERGENT B0, `(.L_x_6) ;  /* 0x0000036000007945 */ /* 0x000fe20003800200 */
[----:B------:R-:W-:Y:S01]  /*0120*/  IMAD.MOV.U32 R19, RZ, RZ, RZ ;  /* 0x000000ffff137224 */ /* 0x000fe200078e00ff */
[----:B------:R-:W-:Y:S01]  /*0130*/  ISETP.GE.U32.AND P1, PT, R2, 0x3, PT ;  /* 0x000000030200780c */ /* 0x000fe20003f26070 */
[----:B------:R-:W-:Y:S01]  /*0140*/  IMAD.WIDE.U32 R2, R4, R15, RZ ;  /* 0x0000000f04027225 */ /* 0x000fe200078e00ff */
[----:B------:R-:W-:Y:S01]  /*0150*/  ISETP.NE.U32.AND P0, PT, R0, RZ, PT ;  /* 0x000000ff0000720c */ /* 0x000fe20003f05070 */
[----:B------:R-:W-:Y:S02]  /*0160*/  UMOV UR4, URZ ;  /* 0x000000ff00047c82 */ /* 0x000fe40008000000 */
[----:B------:R-:W-:Y:S01]  /*0170*/  IMAD R17, R4, R14, R3 ;  /* 0x0000000e04117224 */ /* 0x000fe200078e0203 */
[----:B------:R-:W-:-:S07]  /*0180*/  ISETP.NE.AND.EX P0, PT, RZ, RZ, PT, P0 ;  /* 0x000000ffff00720c */ /* 0x000fce0003f05300 */
[----:B------:R-:W-:Y:S06]  /*0190*/  @!P1 BRA `(.L_x_7) ;  /* 0x0000000000b49947 */ /* 0x000fec0003800000 */
[----:B------:R-:W1:Y:S01]  /*01a0*/  LDCU.64 UR8, c[0x0][0x380] ;  /* 0x00007000ff0877ac */ /* 0x000e620008000a00 */
[C---:B------:R-:W-:Y:S01]  /*01b0*/  LOP3.LUT R19, R4.reuse, 0xfffffffc, RZ, 0xc0, !PT ;  /* 0xfffffffc04137812 */ /* 0x040fe200078ec0ff */
[----:B------:R-:W-:Y:S01]  /*01c0*/  IMAD.MOV.U32 R16, RZ, RZ, RZ ;  /* 0x000000ffff107224 */ /* 0x000fe200078e00ff */
[C-C-:B------:R-:W-:Y:S02]  /*01d0*/  SHF.L.U64.HI R21, R15.reuse, 0x2, R14.reuse ;  /* 0x000000020f157819 */ /* 0x140fe4000001020e */
[C-C-:B------:R-:W-:Y:S01]  /*01e0*/  SHF.L.U64.HI R23, R15.reuse, 0x4, R14.reuse ;  /* 0x000000040f177819 */ /* 0x140fe2000001020e */
[----:B------:R-:W-:Y:S01]  /*01f0*/  IMAD.MOV.U32 R22, RZ, RZ, R19 ;  /* 0x000000ffff167224 */ /* 0x000fe200078e0013 */
[----:B------:R-:W-:Y:S02]  /*0200*/  SHF.L.U64.HI R25, R15, 0x3, R14 ;  /* 0x000000030f197819 */ /* 0x000fe4000001020e */
[----:B-1----:R-:W-:Y:S02]  /*0210*/  LEA R20, P1, R4, UR8, 0x2 ;  /* 0x0000000804147c11 */ /* 0x002fe4000f8210ff */
[----:B------:R-:W-:-:S02]  /*0220*/  LEA R10, P2, R2, UR8, 0x2 ;  /* 0x00000008020a7c11 */ /* 0x000fc4000f8410ff */
[----:B------:R-:W-:Y:S02]  /*0230*/  LEA.HI.X R18, R4, UR9, RZ, 0x2, P1 ;  /* 0x0000000904127c11 */ /* 0x000fe400088f14ff */
[----:B------:R-:W-:Y:S02]  /*0240*/  LEA.HI.X R11, R2, UR9, R17, 0x2, P2 ;  /* 0x00000009020b7c11 */ /* 0x000fe400090f1411 */
[----:B------:R-:W-:-:S05]  /*0250*/  IADD3 R10, P1, PT, R10, 0x8, RZ ;  /* 0x000000080a0a7810 */ /* 0x000fca0007f3e0ff */
[----:B------:R-:W-:-:S08]  /*0260*/  IMAD.X R11, RZ, RZ, R11, P1 ;  /* 0x000000ffff0b7224 */ /* 0x000fd000008e060b */
.L_x_8:
[----:B---3--:R-:W-:Y:S02]  /*0270*/  IMAD.MOV.U32 R6, RZ, RZ, R10 ;  /* 0x000000ffff067224 */ /* 0x008fe400078e000a */
[----:B------:R-:W-:-:S05]  /*0280*/  IMAD.MOV.U32 R7, RZ, RZ, R11 ;  /* 0x000000ffff077224 */ /* 0x000fca00078e000b */
[----:B0-----:R-:W2:Y:S01]  /*0290*/  LDG.E R27, desc[UR6][R6.64+-0x8] ;  /* 0xfffff806061b7981 */ /* 0x001ea2000c1e1900 */
[----:B------:R-:W-:Y:S02]  /*02a0*/  IMAD.MOV.U32 R8, RZ, RZ, R20 ;  /* 0x000000ffff087224 */ /* 0x000fe400078e0014 */
[----:B------:R-:W-:Y:S01]  /*02b0*/  IMAD.MOV.U32 R9, RZ, RZ, R18 ;  /* 0x000000ffff097224 */ /* 0x000fe200078e0012 */
[----:B------:R-:W-:-:S04]  /*02c0*/  LEA R10, P1, R15, R20, 0x2 ;  /* 0x000000140f0a7211 */ /* 0x000fc800078210ff */
[----:B--2---:R0:W-:Y:S04]  /*02d0*/  STG.E desc[UR6][R8.64], R27 ;  /* 0x0000001b08007986 */ /* 0x0041e8000c101906 */
[----:B------:R-:W2:Y:S01]  /*02e0*/  LDG.E R29, desc[UR6][R6.64+-0x4] ;  /* 0xfffffc06061d7981 */ /* 0x000ea2000c1e1900 */
[----:B------:R-:W-:-:S03]  /*02f0*/  IMAD.X R11, R18, 0x1, R21, P1 ;  /* 0x00000001120b7824 */ /* 0x000fc600008e0615 */
[----:B------:R-:W-:Y:S01]  /*0300*/  STG.E desc[UR6][R6.64+-0x8], RZ ;  /* 0xfffff8ff06007986 */ /* 0x000fe2000c101906 */
[----:B------:R-:W-:-:S03]  /*0310*/  LEA R12, P1, R15, R20, 0x3 ;  /* 0x000000140f0c7211 */ /* 0x000fc600078218ff */
[----:B--2---:R1:W-:Y:S04]  /*0320*/  STG.E desc[UR6][R10.64], R29 ;  /* 0x0000001d0a007986 */ /* 0x0043e8000c101906 */
[----:B------:R-:W2:Y:S01]  /*0330*/  LDG.E R24, desc[UR6][R6.64] ;  /* 0x0000000606187981 */ /* 0x000ea2000c1e1900 */
[----:B------:R-:W-:-:S03]  /*0340*/  IMAD.X R13, R18, 0x1, R25, P1 ;  /* 0x00000001120d7824 */ /* 0x000fc600008e0619 */
[----:B------:R3:W-:Y:S01]  /*0350*/  STG.E desc[UR6][R6.64+-0x4], RZ ;  /* 0xfffffcff06007986 */ /* 0x0007e2000c101906 */
[----:B------:R-:W-:Y:S02]  /*0360*/  IMAD R26, R14, 0xc, RZ ;  /* 0x0000000c0e1a7824 */ /* 0x000fe400078e02ff */
[----:B0-----:R-:W-:Y:S01]  /*0370*/  IMAD.WIDE.U32 R8, R15, 0xc, R8 ;  /* 0x0000000c0f087825 */ /* 0x001fe200078e0008 */
[----:B--2---:R3:W-:Y:S04]  /*0380*/  STG.E desc[UR6][R12.64], R24 ;  /* 0x000000180c007986 */ /* 0x0047e8000c101906 */
[----:B------:R-:W2:Y:S01]  /*0390*/  LDG.E R27, desc[UR6][R6.64+0x4] ;  /* 0x00000406061b7981 */ /* 0x000ea2000c1e1900 */
[----:B------:R-:W-:Y:S01]  /*03a0*/  IMAD.IADD R9, R9, 0x1, R26 ;  /* 0x0000000109097824 */ /* 0x000fe200078e021a */
[----:B------:R-:W-:-:S02]  /*03b0*/  IADD3 R22, P1, PT, R22, -0x4, RZ ;  /* 0xfffffffc16167810 */ /* 0x000fc40007f3e0ff */
[----:B------:R3:W-:Y:S01]  /*03c0*/  STG.E desc[UR6][R6.64], RZ ;  /* 0x000000ff06007986 */ /* 0x0007e2000c101906 */
[----:B------:R-:W-:Y:S02]  /*03d0*/  LEA R20, P2, R15, R20, 0x4 ;  /* 0x000000140f147211 */ /* 0x000fe400078420ff */
[----:B------:R-:W-:Y:S02]  /*03e0*/  IADD3.X R16, PT, PT, R16, -0x1, RZ, P1, !PT ;  /* 0xffffffff10107810 */ /* 0x000fe40000ffe4ff */
[----:B------:R-:W-:Y:S01]  /*03f0*/  ISETP.NE.U32.AND P1, PT, R22, RZ, PT ;  /* 0x000000ff1600720c */ /* 0x000fe20003f25070 */
[----:B------:R-:W-:Y:S01]  /*0400*/  IMAD.X R18, R18, 0x1, R23, P2 ;  /* 0x0000000112127824 */ /* 0x000fe200010e0617 */
[----:B-1----:R-:W-:Y:S02]  /*0410*/  IADD3 R10, P3, PT, R6, 0x10, RZ ;  /* 0x00000010060a7810 */ /* 0x002fe40007f7e0ff */
[----:B------:R-:W-:-:S03]  /*0420*/  ISETP.NE.AND.EX P1, PT, R16, RZ, PT, P1 ;  /* 0x000000ff1000720c */ /* 0x000fc60003f25310 */
[----:B------:R-:W-:Y:S01]  /*0430*/  IMAD.X R11, RZ, RZ, R7, P3 ;  /* 0x000000ffff0b7224 */ /* 0x000fe200018e0607 */
[----:B--2---:R3:W-:Y:S04]  /*0440*/  STG.E desc[UR6][R8.64], R27 ;  /* 0x0000001b08007986 */ /* 0x0047e8000c101906 */
[----:B------:R3:W-:Y:S05]  /*0450*/  STG.E desc[UR6][R6.64+0x4], RZ ;  /* 0x000004ff06007986 */ /* 0x0007ea000c101906 */
[----:B------:R-:W-:Y:S05]  /*0460*/  @P1 BRA `(.L_x_8) ;  /* 0xfffffffc00801947 */ /* 0x000fea000383ffff */
.L_x_7:
[----:B0-----:R-:W-:Y:S05]  /*0470*/  BSYNC.RECONVERGENT B0 ;  /* 0x0000000000007941 */ /* 0x001fea0003800200 */
.L_x_6:
[----:B------:R-:W-:Y:S05]  /*0480*/  @!P0 EXIT ;  /* 0x000000000000894d */ /* 0x000fea0003800000 */
[----:B------:R-:W0:Y:S01]  /*0490*/  LDCU.64 UR8, c[0x0][0x380] ;  /* 0x00007000ff0877ac */ /* 0x000e220008000a00 */
[----:B------:R-:W-:Y:S01]  /*04a0*/  IMAD R3, R15, UR4, RZ ;  /* 0x000000040f037c24 */ /* 0x000fe2000f8e02ff */
[----:B------:R-:W-:Y:S01]  /*04b0*/  IADD3 R2, P0, PT, R19, R2, RZ ;  /* 0x0000000213027210 */ /* 0x000fe20007f1e0ff */
[----:B------:R-:W-:Y:S01]  /*04c0*/  IMAD.MOV.U32 R5, RZ, RZ, RZ ;  /* 0x000000ffff057224 */ /* 0x000fe200078e00ff */
[----:B------:R-:W-:Y:S01]  /*04d0*/  IADD3 R0, P2, PT, RZ, -R0, RZ ;  /* 0x80000000ff007210 */ /* 0x000fe20007f5e0ff */
[----:B------:R-:W-:Y:S01]  /*04e0*/  IMAD R3, R14, R19, R3 ;  /* 0x000000130e037224 */ /* 0x000fe200078e0203 */
[----:B---3--:R-:W-:Y:S01]  /*04f0*/  IADD3.X R9, PT, PT, R17, UR4, RZ, P0, !PT ;  /* 0x0000000411097c10 */ /* 0x008fe200087fe4ff */
[----:B------:R-:W-:Y:S01]  /*0500*/  IMAD.WIDE.U32 R4, R19, R15, R4 ;  /* 0x0000000f13047225 */ /* 0x000fe200078e0004 */
[----:B------:R-:W-:-:S03]  /*0510*/  SHF.L.U64.HI R14, R15, 0x2, R14 ;  /* 0x000000020f0e7819 */ /* 0x000fc6000001020e */
[----:B------:R-:W-:Y:S02]  /*0520*/  IMAD.IADD R11, R5, 0x1, R3 ;  /* 0x00000001050b7824 */ /* 0x000fe400078e0203 */
[----:B------:R-:W-:Y:S01]  /*0530*/  IMAD.X R6, RZ, RZ, -0x1, P2 ;  /* 0xffffffffff067424 */ /* 0x000fe200010e06ff */
[----:B0-----:R-:W-:Y:S02]  /*0540*/  LEA R8, P1, R2, UR8, 0x2 ;  /* 0x0000000802087c11 */ /* 0x001fe4000f8210ff */
[----:B------:R-:W-:Y:S02]  /*0550*/  LEA R10, P0, R4, UR8, 0x2 ;  /* 0x00000008040a7c11 */ /* 0x000fe4000f8010ff */
[----:B------:R-:W-:Y:S02]  /*0560*/  LEA.HI.X R9, R2, UR9, R9, 0x2, P1 ;  /* 0x0000000902097c11 */ /* 0x000fe400088f1409 */
[----:B------:R-:W-:-:S09]  /*0570*/  LEA.HI.X R11, R4, UR9, R11, 0x2, P0 ;  /* 0x00000009040b7c11 */ /* 0x000fd200080f140b */
.L_x_9:
[----:B0-----:R-:W-:Y:S02]  /*0580*/  IMAD.MOV.U32 R2, RZ, RZ, R8 ;  /* 0x000000ffff027224 */ /* 0x001fe400078e0008 */
[----:B------:R-:W-:-:S05]  /*0590*/  IMAD.MOV.U32 R3, RZ, RZ, R9 ;  /* 0x000000ffff037224 */ /* 0x000fca00078e0009 */
[----:B------:R-:W2:Y:S01]  /*05a0*/  LDG.E R7, desc[UR6][R2.64] ;  /* 0x0000000602077981 */ /* 0x000ea2000c1e1900 */
[----:B------:R-:W-:Y:S01]  /*05b0*/  IMAD.MOV.U32 R4, RZ, RZ, R10 ;  /* 0x000000ffff047224 */ /* 0x000fe200078e000a */
[----:B------:R-:W-:Y:S01]  /*05c0*/  IADD3 R0, P0, PT, R0, 0x1, RZ ;  /* 0x0000000100007810 */ /* 0x000fe20007f1e0ff */
[----:B------:R-:W-:Y:S01]  /*05d0*/  IMAD.MOV.U32 R5, RZ, RZ, R11 ;  /* 0x000000ffff057224 */ /* 0x000fe200078e000b */
[----:B------:R-:W-:Y:S02]  /*05e0*/  LEA R10, P1, R15, R10, 0x2 ;  /* 0x0000000a0f0a7211 */ /* 0x000fe400078210ff */
[----:B------:R-:W-:Y:S01]  /*05f0*/  IADD3 R8, P2, PT, R2, 0x4, RZ ;  /* 0x0000000402087810 */ /* 0x000fe20007f5e0ff */
[----:B------:R-:W-:Y:S01]  /*0600*/  IMAD.X R6, RZ, RZ, R6, P0 ;  /* 0x000000ffff067224 */ /* 0x000fe200000e0606 */
[----:B------:R-:W-:Y:S01]  /*0610*/  ISETP.NE.U32.AND P0, PT, R0, RZ, PT ;  /* 0x000000ff0000720c */ /* 0x000fe20003f05070 */
[----:B------:R-:W-:Y:S02]  /*0620*/  IMAD.X R11, R11, 0x1, R14, P1 ;  /* 0x000000010b0b7824 */ /* 0x000fe400008e060e */
[----:B------:R-:W-:Y:S01]  /*0630*/  IMAD.X R9, RZ, RZ, R3, P2 ;  /* 0x000000ffff097224 */ /* 0x000fe200010e0603 */
[----:B------:R-:W-:Y:S01]  /*0640*/  ISETP.NE.AND.EX P0, PT, R6, RZ, PT, P0 ;  /* 0x000000ff0600720c */ /* 0x000fe20003f05300 */
[----:B--2---:R0:W-:Y:S04]  /*0650*/  STG.E desc[UR6][R4.64], R7 ;  /* 0x0000000704007986 */ /* 0x0041e8000c101906 */
[----:B------:R0:W-:Y:S08]  /*0660*/  STG.E desc[UR6][R2.64], RZ ;  /* 0x000000ff02007986 */ /* 0x0001f0000c101906 */
[----:B------:R-:W-:Y:S05]  /*0670*/  @P0 BRA `(.L_x_9) ;  /* 0xfffffffc00c00947 */ /* 0x000fea000383ffff */
[----:B------:R-:W-:Y:S05]  /*0680*/  EXIT ;  /* 0x000000000000794d */ /* 0x000fea0003800000 */
.L_x_10:
        /* <DEDUP_REMOVED lines=15> */
.L_x_15:


//--------------------- .nv.shared.reserved.0     --------------------------
	.section	.nv.shared.reserved.0,"aw",@nobits
	.weak		__nv_reservedSMEM_offset_0_alias
	.size		__nv_reservedSMEM_offset_0_alias, 0, 64
	.other		__nv_reservedSMEM_offset_0_alias,@"STO_CUDA_RESERVED_SHARED STV_DEFAULT"
__nv_reservedSMEM_offset_0_alias:
	.zero		0
	.zero		64


//--------------------- .nv.constant0._Z21per_element_kernel_2DPii --------------------------
	.section	.nv.constant0._Z21per_element_kernel_2DPii,"a",@progbits
	.sectionflags	@""
	.align	4
.nv.constant0._Z21per_element_kernel_2DPii:
	.zero		908


//--------------------- .nv.constant0._Z18per_element_kernelPii --------------------------
	.section	.nv.constant0._Z18per_element_kernelPii,"a",@progbits
	.sectionflags	@""
	.align	4
.nv.constant0._Z18per_element_kernelPii:
	.zero		908


//--------------------- .nv.constant0._Z14per_row_kernelPii --------------------------
	.section	.nv.constant0._Z14per_row_kernelPii,"a",@progbits
	.sectionflags	@""
	.align	4
.nv.constant0._Z14per_row_kernelPii:
	.zero		908


//--------------------- SYMBOLS --------------------------

	.type		.nv.reservedSmem.offset0,@object
	.size		.nv.reservedSmem.offset0,0x4
